//
// Generated by NVIDIA NVVM Compiler
//
// Compiler Build ID: CL-36424714
// Cuda compilation tools, release 13.0, V13.0.88
// Based on NVVM 20.0.0
//

.version 9.0
.target sm_100
.address_size 64

	// .globl	_Z17coalescedAccessCEPfPiS_
// _ZZ17coalescedAccessCEPfPiS_E5L_row has been demoted
// _ZZ17coalescedAccessCEPfPiS_E11row_exp_sum has been demoted

.visible .entry _Z17coalescedAccessCEPfPiS_(
	.param .u64 .ptr .align 1 _Z17coalescedAccessCEPfPiS__param_0,
	.param .u64 .ptr .align 1 _Z17coalescedAccessCEPfPiS__param_1,
	.param .u64 .ptr .align 1 _Z17coalescedAccessCEPfPiS__param_2
)
{
	.reg .pred 	%p<14>;
	.reg .b32 	%r<41>;
	.reg .b32 	%f<55>;
	.reg .b64 	%rd<11>;
	// demoted variable
	.shared .align 4 .b8 _ZZ17coalescedAccessCEPfPiS_E5L_row[2048];
	// demoted variable
	.shared .align 4 .f32 _ZZ17coalescedAccessCEPfPiS_E11row_exp_sum;
	ld.param.u64 	%rd2, [_Z17coalescedAccessCEPfPiS__param_0];
	ld.param.u64 	%rd3, [_Z17coalescedAccessCEPfPiS__param_1];
	ld.param.u64 	%rd4, [_Z17coalescedAccessCEPfPiS__param_2];
	mov.u32 	%r1, %tid.x;
	mov.u32 	%r2, %ctaid.x;
	mov.u32 	%r12, %ntid.x;
	mad.lo.s32 	%r39, %r2, %r12, %r1;
	setp.gt.s32 	%p1, %r39, 536870911;
	@%p1 bra 	$L__BB0_8;
	setp.ne.s32 	%p2, %r1, 0;
	@%p2 bra 	$L__BB0_3;
	mov.b32 	%r13, 0;
	st.shared.u32 	[_ZZ17coalescedAccessCEPfPiS_E11row_exp_sum], %r13;
$L__BB0_3:
	setp.gt.u32 	%p3, %r1, 511;
	mov.f32 	%f54, 0f00000000;
	@%p3 bra 	$L__BB0_6;
	sub.s32 	%r14, 511, %r1;
	shr.u32 	%r15, %r14, 5;
	shl.b32 	%r16, %r1, 2;
	mov.u32 	%r17, _ZZ17coalescedAccessCEPfPiS_E5L_row;
	add.s32 	%r40, %r17, %r16;
	neg.s32 	%r38, %r15;
	cvta.to.global.u64 	%rd1, %rd2;
	mov.f32 	%f54, 0f00000000;
$L__BB0_5:
	mul.wide.s32 	%rd5, %r39, 4;
	add.s64 	%rd6, %rd1, %rd5;
	ld.global.f32 	%f7, [%rd6];
	st.shared.f32 	[%r40], %f7;
	fma.rn.f32 	%f8, %f7, 0f3BBB989D, 0f3F000000;
	cvt.sat.f32.f32 	%f9, %f8;
	mov.f32 	%f10, 0f4B400001;
	mov.f32 	%f11, 0f437C0000;
	fma.rm.f32 	%f12, %f9, %f11, %f10;
	add.f32 	%f13, %f12, 0fCB40007F;
	neg.f32 	%f14, %f13;
	fma.rn.f32 	%f15, %f7, 0f3FB8AA3B, %f14;
	fma.rn.f32 	%f16, %f7, 0f32A57060, %f15;
	mov.b32 	%r18, %f12;
	shl.b32 	%r19, %r18, 23;
	mov.b32 	%f17, %r19;
	ex2.approx.ftz.f32 	%f18, %f16;
	fma.rn.f32 	%f54, %f18, %f17, %f54;
	add.s32 	%r40, %r40, 128;
	add.s32 	%r39, %r39, 32;
	add.s32 	%r38, %r38, 1;
	setp.ne.s32 	%p4, %r38, 1;
	@%p4 bra 	$L__BB0_5;
$L__BB0_6:
	setp.ne.s32 	%p5, %r1, 0;
	bar.sync 	0;
	mov.b32 	%r20, %f54;
	shfl.sync.down.b32	%r21|%p6, %r20, 1, 31, -1;
	mov.b32 	%f19, %r21;
	add.f32 	%f20, %f54, %f19;
	mov.b32 	%r22, %f20;
	shfl.sync.down.b32	%r23|%p7, %r22, 2, 31, -1;
	mov.b32 	%f21, %r23;
	add.f32 	%f22, %f20, %f21;
	mov.b32 	%r24, %f22;
	shfl.sync.down.b32	%r25|%p8, %r24, 4, 31, -1;
	mov.b32 	%f23, %r25;
	add.f32 	%f24, %f22, %f23;
	mov.b32 	%r26, %f24;
	shfl.sync.down.b32	%r27|%p9, %r26, 8, 31, -1;
	mov.b32 	%f25, %r27;
	add.f32 	%f26, %f24, %f25;
	mov.b32 	%r28, %f26;
	shfl.sync.down.b32	%r29|%p10, %r28, 16, 31, -1;
	mov.b32 	%f27, %r29;
	add.f32 	%f4, %f26, %f27;
	@%p5 bra 	$L__BB0_8;
	st.shared.f32 	[_ZZ17coalescedAccessCEPfPiS_E11row_exp_sum], %f4;
	cvta.to.global.u64 	%rd7, %rd3;
	mul.wide.u32 	%rd8, %r2, 4;
	add.s64 	%rd9, %rd7, %rd8;
	ld.global.u32 	%r30, [%rd9];
	shl.b32 	%r31, %r30, 2;
	mov.u32 	%r32, _ZZ17coalescedAccessCEPfPiS_E5L_row;
	add.s32 	%r33, %r32, %r31;
	ld.shared.f32 	%f28, [%r33];
	setp.lt.f32 	%p11, %f4, 0f00800000;
	mul.f32 	%f29, %f4, 0f4B000000;
	selp.f32 	%f30, %f29, %f4, %p11;
	selp.f32 	%f31, 0fC1B80000, 0f00000000, %p11;
	mov.b32 	%r34, %f30;
	add.s32 	%r35, %r34, -1059760811;
	and.b32  	%r36, %r35, -8388608;
	sub.s32 	%r37, %r34, %r36;
	mov.b32 	%f32, %r37;
	cvt.rn.f32.s32 	%f33, %r36;
	fma.rn.f32 	%f34, %f33, 0f34000000, %f31;
	add.f32 	%f35, %f32, 0fBF800000;
	fma.rn.f32 	%f36, %f35, 0fBE055027, 0f3E1039F6;
	fma.rn.f32 	%f37, %f36, %f35, 0fBDF8CDCC;
	fma.rn.f32 	%f38, %f37, %f35, 0f3E0F2955;
	fma.rn.f32 	%f39, %f38, %f35, 0fBE2AD8B9;
	fma.rn.f32 	%f40, %f39, %f35, 0f3E4CED0B;
	fma.rn.f32 	%f41, %f40, %f35, 0fBE7FFF22;
	fma.rn.f32 	%f42, %f41, %f35, 0f3EAAAA78;
	fma.rn.f32 	%f43, %f42, %f35, 0fBF000000;
	mul.f32 	%f44, %f35, %f43;
	fma.rn.f32 	%f45, %f44, %f35, %f35;
	fma.rn.f32 	%f46, %f34, 0f3F317218, %f45;
	setp.gt.u32 	%p12, %r34, 2139095039;
	fma.rn.f32 	%f47, %f30, 0f7F800000, 0f7F800000;
	selp.f32 	%f48, %f47, %f46, %p12;
	setp.eq.f32 	%p13, %f30, 0f00000000;
	selp.f32 	%f49, 0fFF800000, %f48, %p13;
	sub.f32 	%f50, %f49, %f28;
	mul.f32 	%f51, %f50, 0f35800000;
	cvta.to.global.u64 	%rd10, %rd4;
	atom.global.add.f32 	%f52, [%rd10], %f51;
$L__BB0_8:
	ret;

}


// ===== COMPILED SASS (sm_100) =====

	.target	sm_100

	.elftype	@"ET_EXEC"


//--------------------- .note.nv.tkinfo           --------------------------
	.section	.note.nv.tkinfo,"",@"SHT_NOTE"
	.sectionflags	@"SHF_NOTE_NV_TKINFO"
	.tkinfo
        /*0018*/ 	.word	0x00000002
        /*0030*/ 	.string	""
        /*0030*/ 	.string	"ptxas"
        /*0030*/ 	.string	"Cuda compilation tools, release 13.0, V13.0.88"
        /*0030*/ 	.string	"Build cuda_13.0.r13.0/compiler.36424714_0"
        /*0030*/ 	.string	"-arch sm_100 -m 64 "



//--------------------- .note.nv.cuinfo           --------------------------
	.section	.note.nv.cuinfo,"",@"SHT_NOTE"
	.sectionflags	@"SHF_NOTE_NV_CUINFO"
        /*0018*/ 	.short	0x0002
        /*001a*/ 	.short	0x0064
        /*001c*/ 	.short	0x0082
	.zero		2


//--------------------- .nv.info                  --------------------------
	.section	.nv.info,"",@"SHT_CUDA_INFO"
	.align	4


	//----- nvinfo : EIATTR_REGCOUNT
	.align		4
        /*0000*/ 	.byte	0x04, 0x2f
        /*0002*/ 	.short	(.L_1 - .L_0)
	.align		4
.L_0:
        /*0004*/ 	.word	index@(_Z17coalescedAccessCEPfPiS_)
        /*0008*/ 	.word	0x0000001b


	//----- nvinfo : EIATTR_FRAME_SIZE
	.align		4
.L_1:
        /*000c*/ 	.byte	0x04, 0x11
        /*000e*/ 	.short	(.L_3 - .L_2)
	.align		4
.L_2:
        /*0010*/ 	.word	index@(_Z17coalescedAccessCEPfPiS_)
        /*0014*/ 	.word	0x00000000


	//----- nvinfo : EIATTR_MIN_STACK_SIZE
	.align		4
.L_3:
        /*0018*/ 	.byte	0x04, 0x12
        /*001a*/ 	.short	(.L_5 - .L_4)
	.align		4
.L_4:
        /*001c*/ 	.word	index@(_Z17coalescedAccessCEPfPiS_)
        /*0020*/ 	.word	0x00000000
.L_5:


//--------------------- .nv.compat                --------------------------
	.section	.nv.compat,"",@"SHT_CUDA_COMPAT_INFO"
	.align	4
        /*0000*/ 	.byte	0x02, 0x09, 0x00, 0x00, 0x02, 0x02, 0x01, 0x00, 0x02, 0x05, 0x05, 0x00, 0x03, 0x07, 0x01, 0x01
        /*0010*/ 	.byte	0x02, 0x03, 0x00, 0x00, 0x02, 0x06, 0x01, 0x00, 0x04, 0x0b, 0x08, 0x00, 0x01, 0x00, 0x00, 0x00
        /*0020*/ 	.byte	0x00, 0x00, 0x00, 0x00


//--------------------- .nv.info._Z17coalescedAccessCEPfPiS_ --------------------------
	.section	.nv.info._Z17coalescedAccessCEPfPiS_,"",@"SHT_CUDA_INFO"
	.sectionflags	@""
	.align	4


	//----- nvinfo : EIATTR_CUDA_API_VERSION
	.align		4
        /*0000*/ 	.byte	0x04, 0x37
        /*0002*/ 	.short	(.L_7 - .L_6)
.L_6:
        /*0004*/ 	.word	0x00000082


	//----- nvinfo : EIATTR_KPARAM_INFO
	.align		4
.L_7:
        /*0008*/ 	.byte	0x04, 0x17
        /*000a*/ 	.short	(.L_9 - .L_8)
.L_8:
        /*000c*/ 	.word	0x00000000
        /*0010*/ 	.short	0x0002
        /*0012*/ 	.short	0x0010
        /*0014*/ 	.byte	0x00, 0xf5, 0x21, 0x00


	//----- nvinfo : EIATTR_KPARAM_INFO
	.align		4
.L_9:
        /*0018*/ 	.byte	0x04, 0x17
        /*001a*/ 	.short	(.L_11 - .L_10)
.L_10:
        /*001c*/ 	.word	0x00000000
        /*0020*/ 	.short	0x0001
        /*0022*/ 	.short	0x0008
        /*0024*/ 	.byte	0x00, 0xf5, 0x21, 0x00


	//----- nvinfo : EIATTR_KPARAM_INFO
	.align		4
.L_11:
        /*0028*/ 	.byte	0x04, 0x17
        /*002a*/ 	.short	(.L_13 - .L_12)
.L_12:
        /*002c*/ 	.word	0x00000000
        /*0030*/ 	.short	0x0000
        /*0032*/ 	.short	0x0000
        /*0034*/ 	.byte	0x00, 0xf5, 0x21, 0x00


	//----- nvinfo : EIATTR_SPARSE_MMA_MASK
	.align		4
.L_13:
        /*0038*/ 	.byte	0x03, 0x50
        /*003a*/ 	.short	0x0000


	//----- nvinfo : EIATTR_MAXREG_COUNT
	.align		4
        /*003c*/ 	.byte	0x03, 0x1b
        /*003e*/ 	.short	0x00ff


	//----- nvinfo : EIATTR_NUM_BARRIERS
	.align		4
        /*0040*/ 	.byte	0x02, 0x4c
        /*0042*/ 	.byte	0x01
	.zero		1


	//----- nvinfo : EIATTR_MERCURY_ISA_VERSION
	.align		4
        /*0044*/ 	.byte	0x03, 0x5f
        /*0046*/ 	.short	0x0101


	//----- nvinfo : EIATTR_COOP_GROUP_MASK_REGIDS
	.align		4
        /*0048*/ 	.byte	0x04, 0x29
        /*004a*/ 	.short	(.L_15 - .L_14)


	//   ....[0]....
.L_14:
        /*004c*/ 	.word	0xffffffff


	//   ....[1]....
        /*0050*/ 	.word	0xffffffff


	//   ....[2]....
        /*0054*/ 	.word	0xffffffff


	//   ....[3]....
        /*0058*/ 	.word	0xffffffff


	//   ....[4]....
        /*005c*/ 	.word	0xffffffff


	//----- nvinfo : EIATTR_COOP_GROUP_INSTR_OFFSETS
	.align		4
.L_15:
        /*0060*/ 	.byte	0x04, 0x28
        /*0062*/ 	.short	(.L_17 - .L_16)


	//   ....[0]....
.L_16:
        /*0064*/ 	.word	0x00000960


	//   ....[1]....
        /*0068*/ 	.word	0x00000990


	//   ....[2]....
        /*006c*/ 	.word	0x000009b0


	//   ....[3]....
        /*0070*/ 	.word	0x000009d0


	//   ....[4]....
        /*0074*/ 	.word	0x000009f0


	//----- nvinfo : EIATTR_VRC_CTA_INIT_COUNT
	.align		4
.L_17:
        /*0078*/ 	.byte	0x02, 0x4a
	.zero		1
	.zero		1


	//----- nvinfo : EIATTR_EXIT_INSTR_OFFSETS
	.align		4
        /*007c*/ 	.byte	0x04, 0x1c
        /*007e*/ 	.short	(.L_19 - .L_18)


	//   ....[0]....
.L_18:
        /*0080*/ 	.word	0x00000060


	//   ....[1]....
        /*0084*/ 	.word	0x00000a00


	//   ....[2]....
        /*0088*/ 	.word	0x00000c90


	//----- nvinfo : EIATTR_CRS_STACK_SIZE
	.align		4
.L_19:
        /*008c*/ 	.byte	0x04, 0x1e
        /*008e*/ 	.short	(.L_21 - .L_20)
.L_20:
        /*0090*/ 	.word	0x00000000


	//----- nvinfo : EIATTR_CBANK_PARAM_SIZE
	.align		4
.L_21:
        /*0094*/ 	.byte	0x03, 0x19
        /*0096*/ 	.short	0x0018


	//----- nvinfo : EIATTR_PARAM_CBANK
	.align		4
        /*0098*/ 	.byte	0x04, 0x0a
        /*009a*/ 	.short	(.L_23 - .L_22)
	.align		4
.L_22:
        /*009c*/ 	.word	index@(.nv.constant0._Z17coalescedAccessCEPfPiS_)
        /*00a0*/ 	.short	0x0380
        /*00a2*/ 	.short	0x0018


	//----- nvinfo : EIATTR_SW_WAR
	.align		4
.L_23:
        /*00a4*/ 	.byte	0x04, 0x36
        /*00a6*/ 	.short	(.L_25 - .L_24)
.L_24:
        /*00a8*/ 	.word	0x00000008
.L_25:


//--------------------- .nv.callgraph             --------------------------
	.section	.nv.callgraph,"",@"SHT_CUDA_CALLGRAPH"
	.align	4
	.sectionentsize	8
	.align		4
        /*0000*/ 	.word	0x00000000
	.align		4
        /*0004*/ 	.word	0xffffffff
	.align		4
        /*0008*/ 	.word	0x00000000
	.align		4
        /*000c*/ 	.word	0xfffffffe
	.align		4
        /*0010*/ 	.word	0x00000000
	.align		4
        /*0014*/ 	.word	0xfffffffd
	.align		4
        /*0018*/ 	.word	0x00000000
	.align		4
        /*001c*/ 	.word	0xfffffffc


//--------------------- .text._Z17coalescedAccessCEPfPiS_ --------------------------
	.section	.text._Z17coalescedAccessCEPfPiS_,"ax",@progbits
	.align	128
        .global         _Z17coalescedAccessCEPfPiS_
        .type           _Z17coalescedAccessCEPfPiS_,@function
        .size           _Z17coalescedAccessCEPfPiS_,(.L_x_10 - _Z17coalescedAccessCEPfPiS_)
        .other          _Z17coalescedAccessCEPfPiS_,@"STO_CUDA_ENTRY STV_DEFAULT"
_Z17coalescedAccessCEPfPiS_:
.text._Z17coalescedAccessCEPfPiS_:
[----:B------:R-:W-:Y:S01]  /*0000*/  LDC R1, c[0x0][0x37c] ;  /* 0x0000df00ff017b82 */ /* 0x000fe20000000800 */
[----:B------:R-:W0:Y:S01]  /*0010*/  S2R R5, SR_TID.X ;  /* 0x0000000000057919 */ /* 0x000e220000002100 */
[----:B------:R-:W0:Y:S01]  /*0020*/  LDCU UR4, c[0x0][0x360] ;  /* 0x00006c00ff0477ac */ /* 0x000e220008000800 */
[----:B------:R-:W0:Y:S02]  /*0030*/  S2R R0, SR_CTAID.X ;  /* 0x0000000000007919 */ /* 0x000e240000002500 */
[----:B0-----:R-:W-:-:S05]  /*0040*/  IMAD R7, R0, UR4, R5 ;  /* 0x0000000400077c24 */ /* 0x001fca000f8e0205 */
[----:B------:R-:W-:-:S13]  /*0050*/  ISETP.GT.AND P0, PT, R7, 0x1fffffff, PT ;  /* 0x1fffffff0700780c */ /* 0x000fda0003f04270 */
[----:B------:R-:W-:Y:S05]  /*0060*/  @P0 EXIT ;  /* 0x000000000000094d */ /* 0x000fea0003800000 */
[C---:B------:R-:W-:Y:S01]  /*0070*/  ISETP.NE.AND P1, PT, R5.reuse, RZ, PT ;  /* 0x000000ff0500720c */ /* 0x040fe20003f25270 */
[----:B------:R-:W0:Y:S01]  /*0080*/  LDCU.64 UR6, c[0x0][0x358] ;  /* 0x00006b00ff0677ac */ /* 0x000e220008000a00 */
[----:B------:R-:W-:Y:S01]  /*0090*/  ISETP.GT.U32.AND P0, PT, R5, 0x1ff, PT ;  /* 0x000001ff0500780c */ /* 0x000fe20003f04070 */
[----:B------:R-:W-:Y:S01]  /*00a0*/  BSSY.RECONVERGENT B1, `(.L_x_0) ;  /* 0x000008a000017945 */ /* 0x000fe20003800200 */
[----:B------:R-:W-:-:S09]  /*00b0*/  HFMA2 R9, -RZ, RZ, 0, 0 ;  /* 0x00000000ff097431 */ /* 0x000fd200000001ff */
[----:B------:R-:W1:Y:S01]  /*00c0*/  @!P1 S2R R3, SR_CgaCtaId ;  /* 0x0000000000039919 */ /* 0x000e620000008800 */
[----:B------:R-:W-:-:S04]  /*00d0*/  @!P1 MOV R2, 0x400 ;  /* 0x0000040000029802 */ /* 0x000fc80000000f00 */
[----:B-1----:R-:W-:-:S05]  /*00e0*/  @!P1 LEA R2, R3, R2, 0x18 ;  /* 0x0000000203029211 */ /* 0x002fca00078ec0ff */
[----:B------:R1:W-:Y:S01]  /*00f0*/  @!P1 STS [R2+0x800], RZ ;  /* 0x000800ff02009388 */ /* 0x0003e20000000800 */
[----:B0-----:R-:W-:Y:S05]  /*0100*/  @P0 BRA `(.L_x_1) ;  /* 0x00000008000c0947 */ /* 0x001fea0003800000 */
[----:B------:R-:W0:Y:S01]  /*0110*/  S2UR UR5, SR_CgaCtaId ;  /* 0x00000000000579c3 */ /* 0x000e220000008800 */
[----:B------:R-:W-:Y:S01]  /*0120*/  IADD3 R4, PT, PT, -R5, 0x1ff, RZ ;  /* 0x000001ff05047810 */ /* 0x000fe20007ffe1ff */
[----:B------:R-:W-:Y:S01]  /*0130*/  UMOV UR4, 0x400 ;  /* 0x0000040000047882 */ /* 0x000fe20000000000 */
[----:B------:R-:W-:Y:S01]  /*0140*/  BSSY.RELIABLE B0, `(.L_x_2) ;  /* 0x000006d000007945 */ /* 0x000fe20003800100 */
[----:B------:R-:W-:Y:S02]  /*0150*/  MOV R9, RZ ;  /* 0x000000ff00097202 */ /* 0x000fe40000000f00 */
[----:B------:R-:W-:Y:S02]  /*0160*/  SHF.R.U32.HI R4, RZ, 0x5, R4 ;  /* 0x00000005ff047819 */ /* 0x000fe40000011604 */
[----:B-1----:R-:W1:Y:S02]  /*0170*/  LDC.64 R2, c[0x0][0x380] ;  /* 0x0000e000ff027b82 */ /* 0x002e640000000a00 */
[----:B------:R-:W-:-:S04]  /*0180*/  IADD3 R6, PT, PT, -R4, RZ, RZ ;  /* 0x000000ff04067210 */ /* 0x000fc80007ffe1ff */
[----:B------:R-:W-:Y:S01]  /*0190*/  ISETP.GE.AND P0, PT, R6, 0x1, PT ;  /* 0x000000010600780c */ /* 0x000fe20003f06270 */
[----:B0-----:R-:W-:-:S06]  /*01a0*/  ULEA UR4, UR5, UR4, 0x18 ;  /* 0x0000000405047291 */ /* 0x001fcc000f8ec0ff */
[----:B------:R-:W-:-:S06]  /*01b0*/  LEA R8, R5, UR4, 0x2 ;  /* 0x0000000405087c11 */ /* 0x000fcc000f8e10ff */
[----:B------:R-:W-:Y:S05]  /*01c0*/  @P0 BRA `(.L_x_3) ;  /* 0x0000000400900947 */ /* 0x000fea0003800000 */
[----:B------:R-:W-:Y:S01]  /*01d0*/  IADD3 R4, PT, PT, -R6, 0x1, RZ ;  /* 0x0000000106047810 */ /* 0x000fe20007ffe1ff */
[----:B------:R-:W-:Y:S01]  /*01e0*/  BSSY.RECONVERGENT B2, `(.L_x_4) ;  /* 0x000003c000027945 */ /* 0x000fe20003800200 */
[----:B------:R-:W-:Y:S02]  /*01f0*/  PLOP3.LUT P0, PT, PT, PT, PT, 0x80, 0x8 ;  /* 0x000000000008781c */ /* 0x000fe40003f0f070 */
[----:B------:R-:W-:-:S13]  /*0200*/  ISETP.GT.AND P2, PT, R4, 0x3, PT ;  /* 0x000000030400780c */ /* 0x000fda0003f44270 */
[----:B------:R-:W-:Y:S05]  /*0210*/  @!P2 BRA `(.L_x_5) ;  /* 0x0000000000e0a947 */ /* 0x000fea0003800000 */
[----:B------:R-:W0:Y:S01]  /*0220*/  LDC.64 R4, c[0x0][0x380] ;  /* 0x0000e000ff047b82 */ /* 0x000e220000000a00 */
[----:B------:R-:W-:-:S13]  /*0230*/  PLOP3.LUT P0, PT, PT, PT, PT, 0x8, 0x80 ;  /* 0x000000000080781c */ /* 0x000fda0003f0e170 */
.L_x_6:
[C---:B0-----:R-:W-:Y:S01]  /*0240*/  IMAD.WIDE R10, R7.reuse, 0x4, R4 ;  /* 0x00000004070a7825 */ /* 0x041fe200078e0204 */
[C---:B------:R-:W-:Y:S02]  /*0250*/  IADD3 R19, PT, PT, R7.reuse, 0x20, RZ ;  /* 0x0000002007137810 */ /* 0x040fe40007ffe0ff */
[----:B------:R-:W-:-:S03]  /*0260*/  IADD3 R15, PT, PT, R7, 0x40, RZ ;  /* 0x00000040070f7810 */ /* 0x000fc60007ffe0ff */
[----:B------:R-:W2:Y:S01]  /*0270*/  LDG.E R11, desc[UR6][R10.64] ;  /* 0x000000060a0b7981 */ /* 0x000ea2000c1e1900 */
[----:B------:R-:W-:Y:S01]  /*0280*/  IMAD.WIDE R18, R19, 0x4, R4 ;  /* 0x0000000413127825 */ /* 0x000fe200078e0204 */
[----:B------:R-:W-:-:S03]  /*0290*/  IADD3 R21, PT, PT, R7, 0x60, RZ ;  /* 0x0000006007157810 */ /* 0x000fc60007ffe0ff */
[--C-:B------:R-:W-:Y:S01]  /*02a0*/  IMAD.WIDE R14, R15, 0x4, R4.reuse ;  /* 0x000000040f0e7825 */ /* 0x100fe200078e0204 */
[----:B------:R-:W3:Y:S03]  /*02b0*/  LDG.E R13, desc[UR6][R18.64] ;  /* 0x00000006120d7981 */ /* 0x000ee6000c1e1900 */
[----:B------:R-:W-:Y:S02]  /*02c0*/  IMAD.WIDE R20, R21, 0x4, R4 ;  /* 0x0000000415147825 */ /* 0x000fe400078e0204 */
[----:B------:R-:W4:Y:S04]  /*02d0*/  LDG.E R15, desc[UR6][R14.64] ;  /* 0x000000060e0f7981 */ /* 0x000f28000c1e1900 */
[----:B------:R-:W5:Y:S01]  /*02e0*/  LDG.E R17, desc[UR6][R20.64] ;  /* 0x0000000614117981 */ /* 0x000f62000c1e1900 */
[----:B------:R-:W-:Y:S01]  /*02f0*/  HFMA2 R24, -RZ, RZ, 0.96630859375, -0.0022525787353515625 ;  /* 0x3bbb989dff187431 */ /* 0x000fe200000001ff */
[----:B------:R-:W-:-:S02]  /*0300*/  MOV R16, 0x437c0000 ;  /* 0x437c000000107802 */ /* 0x000fc40000000f00 */
[----:B------:R-:W-:Y:S02]  /*0310*/  IADD3 R6, PT, PT, R6, 0x4, RZ ;  /* 0x0000000406067810 */ /* 0x000fe40007ffe0ff */
[----:B------:R-:W-:Y:S02]  /*0320*/  IADD3 R7, PT, PT, R7, 0x80, RZ ;  /* 0x0000008007077810 */ /* 0x000fe40007ffe0ff */
[----:B------:R-:W-:Y:S01]  /*0330*/  ISETP.GE.AND P2, PT, R6, -0x2, PT ;  /* 0xfffffffe0600780c */ /* 0x000fe20003f46270 */
[----:B--2---:R-:W-:Y:S01]  /*0340*/  FFMA.SAT R23, R11, R24, 0.5 ;  /* 0x3f0000000b177423 */ /* 0x004fe20000002018 */
[----:B------:R-:W-:Y:S03]  /*0350*/  STS [R8], R11 ;  /* 0x0000000b08007388 */ /* 0x000fe60000000800 */
[----:B------:R-:W-:Y:S01]  /*0360*/  FFMA.RM R12, R23, R16, 12582913 ;  /* 0x4b400001170c7423 */ /* 0x000fe20000004010 */
[----:B---3--:R-:W-:Y:S01]  /*0370*/  FFMA.SAT R23, R13, R24, 0.5 ;  /* 0x3f0000000d177423 */ /* 0x008fe20000002018 */
[----:B------:R-:W-:Y:S02]  /*0380*/  STS [R8+0x80], R13 ;  /* 0x0000800d08007388 */ /* 0x000fe40000000800 */
[C---:B------:R-:W-:Y:S01]  /*0390*/  FADD R18, R12.reuse, -12583039 ;  /* 0xcb40007f0c127421 */ /* 0x040fe20000000000 */
[----:B------:R-:W-:Y:S01]  /*03a0*/  SHF.L.U32 R12, R12, 0x17, RZ ;  /* 0x000000170c0c7819 */ /* 0x000fe200000006ff */
[----:B------:R-:W-:Y:S01]  /*03b0*/  FFMA.RM R10, R23, R16, 12582913 ;  /* 0x4b400001170a7423 */ /* 0x000fe20000004010 */
[----:B----4-:R-:W-:Y:S01]  /*03c0*/  FFMA.SAT R19, R15, R24, 0.5 ;  /* 0x3f0000000f137423 */ /* 0x010fe20000002018 */
[----:B------:R-:W-:Y:S01]  /*03d0*/  FFMA R18, R11, 1.4426950216293334961, -R18 ;  /* 0x3fb8aa3b0b127823 */ /* 0x000fe20000000812 */
[----:B------:R-:W-:Y:S01]  /*03e0*/  STS [R8+0x100], R15 ;  /* 0x0001000f08007388 */ /* 0x000fe20000000800 */
[----:B------:R-:W-:Y:S01]  /*03f0*/  FADD R22, R10, -12583039 ;  /* 0xcb40007f0a167421 */ /* 0x000fe20000000000 */
[----:B------:R-:W-:Y:S01]  /*0400*/  FFMA.RM R14, R19, R16, 12582913 ;  /* 0x4b400001130e7423 */ /* 0x000fe20000004010 */
[----:B-----5:R-:W-:Y:S01]  /*0410*/  FFMA.SAT R21, R17, R24, 0.5 ;  /* 0x3f00000011157423 */ /* 0x020fe20000002018 */
[----:B------:R-:W-:Y:S01]  /*0420*/  FFMA R18, R11, 1.925963033500011079e-08, R18 ;  /* 0x32a570600b127823 */ /* 0x000fe20000000012 */
[----:B------:R-:W-:Y:S01]  /*0430*/  FFMA R22, R13, 1.4426950216293334961, -R22 ;  /* 0x3fb8aa3b0d167823 */ /* 0x000fe20000000816 */
[----:B------:R-:W-:Y:S01]  /*0440*/  FADD R20, R14, -12583039 ;  /* 0xcb40007f0e147421 */ /* 0x000fe20000000000 */
[----:B------:R-:W-:Y:S01]  /*0450*/  FFMA.RM R16, R21, R16, 12582913 ;  /* 0x4b40000115107423 */ /* 0x000fe20000004010 */
[----:B------:R-:W-:Y:S01]  /*0460*/  SHF.L.U32 R21, R10, 0x17, RZ ;  /* 0x000000170a157819 */ /* 0x000fe200000006ff */
[----:B------:R-:W-:Y:S01]  /*0470*/  FFMA R19, R13, 1.925963033500011079e-08, R22 ;  /* 0x32a570600d137823 */ /* 0x000fe20000000016 */
[C---:B------:R-:W-:Y:S01]  /*0480*/  FFMA R20, R15.reuse, 1.4426950216293334961, -R20 ;  /* 0x3fb8aa3b0f147823 */ /* 0x040fe20000000814 */
[C---:B------:R-:W-:Y:S01]  /*0490*/  FADD R22, R16.reuse, -12583039 ;  /* 0xcb40007f10167421 */ /* 0x040fe20000000000 */
[----:B------:R-:W0:Y:S01]  /*04a0*/  MUFU.EX2 R18, R18 ;  /* 0x0000001200127308 */ /* 0x000e220000000800 */
[----:B------:R-:W-:Y:S01]  /*04b0*/  SHF.L.U32 R16, R16, 0x17, RZ ;  /* 0x0000001710107819 */ /* 0x000fe200000006ff */
[----:B------:R-:W-:Y:S01]  /*04c0*/  FFMA R20, R15, 1.925963033500011079e-08, R20 ;  /* 0x32a570600f147823 */ /* 0x000fe20000000014 */
[C---:B------:R-:W-:Y:S01]  /*04d0*/  FFMA R22, R17.reuse, 1.4426950216293334961, -R22 ;  /* 0x3fb8aa3b11167823 */ /* 0x040fe20000000816 */
[----:B------:R2:W-:Y:S03]  /*04e0*/  STS [R8+0x180], R17 ;  /* 0x0001801108007388 */ /* 0x0005e60000000800 */
[----:B------:R-:W-:Y:S01]  /*04f0*/  FFMA R22, R17, 1.925963033500011079e-08, R22 ;  /* 0x32a5706011167823 */ /* 0x000fe20000000016 */
[----:B------:R-:W3:Y:S01]  /*0500*/  MUFU.EX2 R19, R19 ;  /* 0x0000001300137308 */ /* 0x000ee20000000800 */
[----:B--2---:R-:W-:-:S07]  /*0510*/  IADD3 R8, PT, PT, R8, 0x200, RZ ;  /* 0x0000020008087810 */ /* 0x004fce0007ffe0ff */
[----:B------:R-:W2:Y:S01]  /*0520*/  MUFU.EX2 R20, R20 ;  /* 0x0000001400147308 */ /* 0x000ea20000000800 */
[----:B0-----:R-:W-:Y:S01]  /*0530*/  FFMA R12, R12, R18, R9 ;  /* 0x000000120c0c7223 */ /* 0x001fe20000000009 */
[----:B------:R-:W-:-:S06]  /*0540*/  SHF.L.U32 R9, R14, 0x17, RZ ;  /* 0x000000170e097819 */ /* 0x000fcc00000006ff */
[----:B------:R-:W0:Y:S01]  /*0550*/  MUFU.EX2 R22, R22 ;  /* 0x0000001600167308 */ /* 0x000e220000000800 */
[----:B---3--:R-:W-:-:S04]  /*0560*/  FFMA R12, R21, R19, R12 ;  /* 0x00000013150c7223 */ /* 0x008fc8000000000c */
[----:B--2---:R-:W-:-:S04]  /*0570*/  FFMA R9, R9, R20, R12 ;  /* 0x0000001409097223 */ /* 0x004fc8000000000c */
[----:B0-----:R-:W-:Y:S01]  /*0580*/  FFMA R9, R16, R22, R9 ;  /* 0x0000001610097223 */ /* 0x001fe20000000009 */
[----:B------:R-:W-:Y:S06]  /*0590*/  @!P2 BRA `(.L_x_6) ;  /* 0xfffffffc0028a947 */ /* 0x000fec000383ffff */
.L_x_5:
[----:B------:R-:W-:Y:S05]  /*05a0*/  BSYNC.RECONVERGENT B2 ;  /* 0x0000000000027941 */ /* 0x000fea0003800200 */
.L_x_4:
[----:B------:R-:W-:Y:S01]  /*05b0*/  IADD3 R4, PT, PT, -R6, 0x1, RZ ;  /* 0x0000000106047810 */ /* 0x000fe20007ffe1ff */
[----:B------:R-:W-:Y:S03]  /*05c0*/  BSSY.RECONVERGENT B2, `(.L_x_7) ;  /* 0x0000021000027945 */ /* 0x000fe60003800200 */
[----:B------:R-:W-:-:S13]  /*05d0*/  ISETP.GT.AND P2, PT, R4, 0x1, PT ;  /* 0x000000010400780c */ /* 0x000fda0003f44270 */
[----:B------:R-:W-:Y:S05]  /*05e0*/  @!P2 BRA `(.L_x_8) ;  /* 0x000000000078a947 */ /* 0x000fea0003800000 */
[----:B------:R-:W0:Y:S01]  /*05f0*/  LDC.64 R10, c[0x0][0x380] ;  /* 0x0000e000ff0a7b82 */ /* 0x000e220000000a00 */
[C---:B------:R-:W-:Y:S01]  /*0600*/  IADD3 R13, PT, PT, R7.reuse, 0x20, RZ ;  /* 0x00000020070d7810 */ /* 0x040fe20007ffe0ff */
[----:B0-----:R-:W-:-:S04]  /*0610*/  IMAD.WIDE R4, R7, 0x4, R10 ;  /* 0x0000000407047825 */ /* 0x001fc800078e020a */
[----:B------:R-:W-:Y:S02]  /*0620*/  IMAD.WIDE R10, R13, 0x4, R10 ;  /* 0x000000040d0a7825 */ /* 0x000fe400078e020a */
[----:B------:R-:W2:Y:S04]  /*0630*/  LDG.E R5, desc[UR6][R4.64] ;  /* 0x0000000604057981 */ /* 0x000ea8000c1e1900 */
[----:B------:R-:W3:Y:S01]  /*0640*/  LDG.E R11, desc[UR6][R10.64] ;  /* 0x000000060a0b7981 */ /* 0x000ee2000c1e1900 */
[----:B------:R-:W-:Y:S01]  /*0650*/  HFMA2 R14, -RZ, RZ, 0.96630859375, -0.0022525787353515625 ;  /* 0x3bbb989dff0e7431 */ /* 0x000fe200000001ff */
[----:B------:R-:W-:Y:S02]  /*0660*/  MOV R15, 0x437c0000 ;  /* 0x437c0000000f7802 */ /* 0x000fe40000000f00 */
[----:B------:R-:W-:-:S02]  /*0670*/  PLOP3.LUT P0, PT, PT, PT, PT, 0x8, 0x80 ;  /* 0x000000000080781c */ /* 0x000fc40003f0e170 */
[----:B------:R-:W-:Y:S02]  /*0680*/  IADD3 R6, PT, PT, R6, 0x2, RZ ;  /* 0x0000000206067810 */ /* 0x000fe40007ffe0ff */
[----:B------:R-:W-:Y:S01]  /*0690*/  IADD3 R7, PT, PT, R7, 0x40, RZ ;  /* 0x0000004007077810 */ /* 0x000fe20007ffe0ff */
[-C--:B--2---:R-:W-:Y:S01]  /*06a0*/  FFMA.SAT R12, R5, R14.reuse, 0.5 ;  /* 0x3f000000050c7423 */ /* 0x084fe2000000200e */
[----:B------:R-:W-:Y:S03]  /*06b0*/  STS [R8], R5 ;  /* 0x0000000508007388 */ /* 0x000fe60000000800 */
[-C--:B------:R-:W-:Y:S01]  /*06c0*/  FFMA.RM R12, R12, R15.reuse, 12582913 ;  /* 0x4b4000010c0c7423 */ /* 0x080fe2000000400f */
[----:B---3--:R-:W-:Y:S01]  /*06d0*/  FFMA.SAT R13, R11, R14, 0.5 ;  /* 0x3f0000000b0d7423 */ /* 0x008fe2000000200e */
[----:B------:R0:W-:Y:S02]  /*06e0*/  STS [R8+0x80], R11 ;  /* 0x0000800b08007388 */ /* 0x0001e40000000800 */
[C---:B------:R-:W-:Y:S01]  /*06f0*/  FADD R14, R12.reuse, -12583039 ;  /* 0xcb40007f0c0e7421 */ /* 0x040fe20000000000 */
[----:B------:R-:W-:Y:S01]  /*0700*/  FFMA.RM R13, R13, R15, 12582913 ;  /* 0x4b4000010d0d7423 */ /* 0x000fe2000000400f */
[----:B------:R-:W-:-:S02]  /*0710*/  SHF.L.U32 R12, R12, 0x17, RZ ;  /* 0x000000170c0c7819 */ /* 0x000fc400000006ff */
[----:B------:R-:W-:Y:S01]  /*0720*/  FFMA R14, R5, 1.4426950216293334961, -R14 ;  /* 0x3fb8aa3b050e7823 */ /* 0x000fe2000000080e */
[C---:B------:R-:W-:Y:S01]  /*0730*/  FADD R16, R13.reuse, -12583039 ;  /* 0xcb40007f0d107421 */ /* 0x040fe20000000000 */
[----:B------:R-:W-:Y:S02]  /*0740*/  SHF.L.U32 R4, R13, 0x17, RZ ;  /* 0x000000170d047819 */ /* 0x000fe400000006ff */
[----:B------:R-:W-:Y:S01]  /*0750*/  FFMA R14, R5, 1.925963033500011079e-08, R14 ;  /* 0x32a57060050e7823 */ /* 0x000fe2000000000e */
[----:B------:R-:W-:Y:S01]  /*0760*/  FFMA R16, R11, 1.4426950216293334961, -R16 ;  /* 0x3fb8aa3b0b107823 */ /* 0x000fe20000000810 */
[----:B0-----:R-:W-:-:S03]  /*0770*/  IADD3 R8, PT, PT, R8, 0x100, RZ ;  /* 0x0000010008087810 */ /* 0x001fc60007ffe0ff */
[----:B------:R-:W-:Y:S01]  /*0780*/  FFMA R16, R11, 1.925963033500011079e-08, R16 ;  /* 0x32a570600b107823 */ /* 0x000fe20000000010 */
[----:B------:R-:W0:Y:S08]  /*0790*/  MUFU.EX2 R14, R14 ;  /* 0x0000000e000e7308 */ /* 0x000e300000000800 */
[----:B------:R-:W2:Y:S01]  /*07a0*/  MUFU.EX2 R16, R16 ;  /* 0x0000001000107308 */ /* 0x000ea20000000800 */
[----:B0-----:R-:W-:-:S04]  /*07b0*/  FFMA R9, R12, R14, R9 ;  /* 0x0000000e0c097223 */ /* 0x001fc80000000009 */
[----:B--2---:R-:W-:-:S07]  /*07c0*/  FFMA R9, R4, R16, R9 ;  /* 0x0000001004097223 */ /* 0x004fce0000000009 */
.L_x_8:
[----:B------:R-:W-:Y:S05]  /*07d0*/  BSYNC.RECONVERGENT B2 ;  /* 0x0000000000027941 */ /* 0x000fea0003800200 */
.L_x_7:
[----:B------:R-:W-:-:S13]  /*07e0*/  ISETP.NE.OR P0, PT, R6, 0x1, P0 ;  /* 0x000000010600780c */ /* 0x000fda0000705670 */
[----:B------:R-:W-:Y:S05]  /*07f0*/  @!P0 BREAK.RELIABLE B0 ;  /* 0x0000000000008942 */ /* 0x000fea0003800100 */
[----:B------:R-:W-:Y:S05]  /*0800*/  @!P0 BRA `(.L_x_1) ;  /* 0x00000000004c8947 */ /* 0x000fea0003800000 */
.L_x_3:
[----:B------:R-:W-:Y:S05]  /*0810*/  BSYNC.RELIABLE B0 ;  /* 0x0000000000007941 */ /* 0x000fea0003800100 */
.L_x_2:
[----:B-1----:R-:W-:-:S06]  /*0820*/  IMAD.WIDE R4, R7, 0x4, R2 ;  /* 0x0000000407047825 */ /* 0x002fcc00078e0202 */
[----:B------:R-:W2:Y:S01]  /*0830*/  LDG.E R5, desc[UR6][R4.64] ;  /* 0x0000000604057981 */ /* 0x000ea2000c1e1900 */
[----:B------:R-:W-:Y:S01]  /*0840*/  HFMA2 R10, -RZ, RZ, 0.96630859375, -0.0022525787353515625 ;  /* 0x3bbb989dff0a7431 */ /* 0x000fe200000001ff */
[----:B------:R-:W-:Y:S02]  /*0850*/  MOV R11, 0x437c0000 ;  /* 0x437c0000000b7802 */ /* 0x000fe40000000f00 */
[----:B------:R-:W-:Y:S02]  /*0860*/  IADD3 R6, PT, PT, R6, 0x1, RZ ;  /* 0x0000000106067810 */ /* 0x000fe40007ffe0ff */
[----:B------:R-:W-:Y:S02]  /*0870*/  IADD3 R7, PT, PT, R7, 0x20, RZ ;  /* 0x0000002007077810 */ /* 0x000fe40007ffe0ff */
[----:B------:R-:W-:Y:S01]  /*0880*/  ISETP.NE.AND P0, PT, R6, 0x1, PT ;  /* 0x000000010600780c */ /* 0x000fe20003f05270 */
[----:B--2---:R-:W-:Y:S01]  /*0890*/  FFMA.SAT R10, R5, R10, 0.5 ;  /* 0x3f000000050a7423 */ /* 0x004fe2000000200a */
[----:B------:R0:W-:Y:S03]  /*08a0*/  STS [R8], R5 ;  /* 0x0000000508007388 */ /* 0x0001e60000000800 */
[----:B------:R-:W-:-:S04]  /*08b0*/  FFMA.RM R10, R10, R11, 12582913 ;  /* 0x4b4000010a0a7423 */ /* 0x000fc8000000400b */
[C---:B------:R-:W-:Y:S01]  /*08c0*/  FADD R12, R10.reuse, -12583039 ;  /* 0xcb40007f0a0c7421 */ /* 0x040fe20000000000 */
[----:B------:R-:W-:Y:S02]  /*08d0*/  SHF.L.U32 R10, R10, 0x17, RZ ;  /* 0x000000170a0a7819 */ /* 0x000fe400000006ff */
[----:B0-----:R-:W-:Y:S01]  /*08e0*/  IADD3 R8, PT, PT, R8, 0x80, RZ ;  /* 0x0000008008087810 */ /* 0x001fe20007ffe0ff */
[----:B------:R-:W-:-:S04]  /*08f0*/  FFMA R12, R5, 1.4426950216293334961, -R12 ;  /* 0x3fb8aa3b050c7823 */ /* 0x000fc8000000080c */
[----:B------:R-:W-:-:S06]  /*0900*/  FFMA R12, R5, 1.925963033500011079e-08, R12 ;  /* 0x32a57060050c7823 */ /* 0x000fcc000000000c */
[----:B------:R-:W0:Y:S02]  /*0910*/  MUFU.EX2 R12, R12 ;  /* 0x0000000c000c7308 */ /* 0x000e240000000800 */
[----:B0-----:R-:W-:Y:S01]  /*0920*/  FFMA R9, R10, R12, R9 ;  /* 0x0000000c0a097223 */ /* 0x001fe20000000009 */
[----:B------:R-:W-:Y:S06]  /*0930*/  @P0 BRA `(.L_x_2) ;  /* 0xfffffffc00b80947 */ /* 0x000fec000383ffff */
.L_x_1:
[----:B------:R-:W-:Y:S05]  /*0940*/  BSYNC.RECONVERGENT B1 ;  /* 0x0000000000017941 */ /* 0x000fea0003800200 */
.L_x_0:
[----:B------:R-:W-:Y:S05]  /*0950*/  WARPSYNC.ALL ;  /* 0x0000000000007948 */ /* 0x000fea0003800000 */
[----:B-1----:R-:W0:Y:S01]  /*0960*/  SHFL.DOWN PT, R2, R9, 0x1, 0x1f ;  /* 0x08201f0009027f89 */ /* 0x002e2200000e0000 */
[----:B------:R-:W-:Y:S01]  /*0970*/  BAR.SYNC.DEFER_BLOCKING 0x0 ;  /* 0x0000000000007b1d */ /* 0x000fe20000010000 */
[----:B0-----:R-:W-:-:S05]  /*0980*/  FADD R2, R2, R9 ;  /* 0x0000000902027221 */ /* 0x001fca0000000000 */
[----:B------:R-:W0:Y:S02]  /*0990*/  SHFL.DOWN PT, R3, R2, 0x2, 0x1f ;  /* 0x08401f0002037f89 */ /* 0x000e2400000e0000 */
[----:B0-----:R-:W-:-:S05]  /*09a0*/  FADD R3, R2, R3 ;  /* 0x0000000302037221 */ /* 0x001fca0000000000 */
[----:B------:R-:W0:Y:S02]  /*09b0*/  SHFL.DOWN PT, R4, R3, 0x4, 0x1f ;  /* 0x08801f0003047f89 */ /* 0x000e2400000e0000 */
[----:B0-----:R-:W-:-:S05]  /*09c0*/  FADD R4, R3, R4 ;  /* 0x0000000403047221 */ /* 0x001fca0000000000 */
[----:B------:R-:W0:Y:S02]  /*09d0*/  SHFL.DOWN PT, R5, R4, 0x8, 0x1f ;  /* 0x09001f0004057f89 */ /* 0x000e2400000e0000 */
[----:B0-----:R-:W-:-:S05]  /*09e0*/  FADD R5, R4, R5 ;  /* 0x0000000504057221 */ /* 0x001fca0000000000 */
[----:B------:R0:W1:Y:S01]  /*09f0*/  SHFL.DOWN PT, R6, R5, 0x10, 0x1f ;  /* 0x0a001f0005067f89 */ /* 0x00006200000e0000 */
[----:B------:R-:W-:Y:S05]  /*0a00*/  @P1 EXIT ;  /* 0x000000000000194d */ /* 0x000fea0003800000 */
[----:B------:R-:W2:Y:S02]  /*0a10*/  LDC.64 R2, c[0x0][0x388] ;  /* 0x0000e200ff027b82 */ /* 0x000ea40000000a00 */
[----:B--2---:R-:W-:-:S06]  /*0a20*/  IMAD.WIDE.U32 R2, R0, 0x4, R2 ;  /* 0x0000000400027825 */ /* 0x004fcc00078e0002 */
[----:B------:R2:W3:Y:S01]  /*0a30*/  LDG.E R2, desc[UR6][R2.64] ;  /* 0x0000000602027981 */ /* 0x0004e2000c1e1900 */
[----:B------:R-:W4:Y:S01]  /*0a40*/  S2UR UR5, SR_CgaCtaId ;  /* 0x00000000000579c3 */ /* 0x000f220000008800 */
[----:B-1----:R-:W-:Y:S01]  /*0a50*/  FADD R0, R5, R6 ;  /* 0x0000000605007221 */ /* 0x002fe20000000000 */
[----:B------:R-:W-:-:S04]  /*0a60*/  UMOV UR4, 0x400 ;  /* 0x0000040000047882 */ /* 0x000fc80000000000 */
[----:B------:R-:W-:Y:S01]  /*0a70*/  FSETP.GEU.AND P0, PT, R0, 1.175494350822287508e-38, PT ;  /* 0x008000000000780b */ /* 0x000fe20003f0e000 */
[----:B----4-:R-:W-:-:S09]  /*0a80*/  ULEA UR4, UR5, UR4, 0x18 ;  /* 0x0000000405047291 */ /* 0x010fd2000f8ec0ff */
[----:B------:R1:W-:Y:S03]  /*0a90*/  STS [UR4+0x800], R0 ;  /* 0x00080000ff007988 */ /* 0x0003e60008000804 */
[----:B-1----:R-:W-:-:S05]  /*0aa0*/  @!P0 FMUL R0, R0, 8388608 ;  /* 0x4b00000000008820 */ /* 0x002fca0000400000 */
[----:B------:R-:W-:-:S04]  /*0ab0*/  IADD3 R4, PT, PT, R0, -0x3f2aaaab, RZ ;  /* 0xc0d5555500047810 */ /* 0x000fc80007ffe0ff */
[----:B0-----:R-:W-:Y:S01]  /*0ac0*/  LOP3.LUT R5, R4, 0xff800000, RZ, 0xc0, !PT ;  /* 0xff80000004057812 */ /* 0x001fe200078ec0ff */
[----:B------:R-:W-:-:S03]  /*0ad0*/  HFMA2 R4, -RZ, RZ, 1.5048828125, 33.21875 ;  /* 0x3e055027ff047431 */ /* 0x000fc600000001ff */
[----:B--2---:R-:W-:-:S05]  /*0ae0*/  IADD3 R3, PT, PT, R0, -R5, RZ ;  /* 0x8000000500037210 */ /* 0x004fca0007ffe0ff */
[----:B------:R-:W-:Y:S01]  /*0af0*/  FADD R7, R3, -1 ;  /* 0xbf80000003077421 */ /* 0x000fe20000000000 */
[----:B------:R-:W-:Y:S02]  /*0b00*/  FSEL R3, RZ, -23, P0 ;  /* 0xc1b80000ff037808 */ /* 0x000fe40000000000 */
[----:B------:R-:W-:Y:S01]  /*0b10*/  ISETP.GT.U32.AND P0, PT, R0, 0x7f7fffff, PT ;  /* 0x7f7fffff0000780c */ /* 0x000fe20003f04070 */
[----:B------:R-:W-:-:S04]  /*0b20*/  FFMA R4, R7, -R4, 0.14084610342979431152 ;  /* 0x3e1039f607047423 */ /* 0x000fc80000000804 */
[----:B------:R-:W-:-:S04]  /*0b30*/  FFMA R4, R7, R4, -0.12148627638816833496 ;  /* 0xbdf8cdcc07047423 */ /* 0x000fc80000000004 */
[----:B------:R-:W-:-:S04]  /*0b40*/  FFMA R4, R7, R4, 0.13980610668659210205 ;  /* 0x3e0f295507047423 */ /* 0x000fc80000000004 */
[----:B------:R-:W-:-:S04]  /*0b50*/  FFMA R6, R7, R4, -0.16684235632419586182 ;  /* 0xbe2ad8b907067423 */ /* 0x000fc80000000004 */
[----:B------:R-:W-:-:S04]  /*0b60*/  FFMA R6, R7, R6, 0.20012299716472625732 ;  /* 0x3e4ced0b07067423 */ /* 0x000fc80000000006 */
[----:B------:R-:W-:-:S04]  /*0b70*/  FFMA R6, R7, R6, -0.24999669194221496582 ;  /* 0xbe7fff2207067423 */ /* 0x000fc80000000006 */
[----:B------:R-:W-:-:S04]  /*0b80*/  FFMA R6, R7, R6, 0.33333182334899902344 ;  /* 0x3eaaaa7807067423 */ /* 0x000fc80000000006 */
[C---:B------:R-:W-:Y:S01]  /*0b90*/  FFMA R8, R7.reuse, R6, -0.5 ;  /* 0xbf00000007087423 */ /* 0x040fe20000000006 */
[----:B------:R-:W-:Y:S02]  /*0ba0*/  I2FP.F32.S32 R6, R5 ;  /* 0x0000000500067245 */ /* 0x000fe40000201400 */
[----:B------:R-:W-:Y:S01]  /*0bb0*/  MOV R5, 0x7f800000 ;  /* 0x7f80000000057802 */ /* 0x000fe20000000f00 */
[C---:B------:R-:W-:Y:S02]  /*0bc0*/  FMUL R8, R7.reuse, R8 ;  /* 0x0000000807087220 */ /* 0x040fe40000400000 */
[----:B------:R-:W-:Y:S02]  /*0bd0*/  FFMA R6, R6, 1.1920928955078125e-07, R3 ;  /* 0x3400000006067823 */ /* 0x000fe40000000003 */
[----:B------:R-:W-:-:S04]  /*0be0*/  FFMA R7, R7, R8, R7 ;  /* 0x0000000807077223 */ /* 0x000fc80000000007 */
[----:B------:R-:W-:Y:S01]  /*0bf0*/  FFMA R6, R6, 0.69314718246459960938, R7 ;  /* 0x3f31721806067823 */ /* 0x000fe20000000007 */
[C---:B------:R-:W-:Y:S01]  /*0c00*/  @P0 FFMA R6, R0.reuse, R5, +INF ;  /* 0x7f80000000060423 */ /* 0x040fe20000000005 */
[----:B------:R-:W-:-:S04]  /*0c10*/  FSETP.NEU.AND P0, PT, R0, RZ, PT ;  /* 0x000000ff0000720b */ /* 0x000fc80003f0d000 */
[----:B------:R-:W-:Y:S02]  /*0c20*/  FSEL R5, R6, -INF , P0 ;  /* 0xff80000006057808 */ /* 0x000fe40000000000 */
[----:B---3--:R-:W-:-:S05]  /*0c30*/  LEA R2, R2, UR4, 0x2 ;  /* 0x0000000402027c11 */ /* 0x008fca000f8e10ff */
[----:B------:R0:W1:Y:S02]  /*0c40*/  LDS R4, [R2] ;  /* 0x0000000002047984 */ /* 0x0000640000000800 */
[----:B0-----:R-:W0:Y:S01]  /*0c50*/  LDC.64 R2, c[0x0][0x390] ;  /* 0x0000e400ff027b82 */ /* 0x001e220000000a00 */
[----:B-1----:R-:W-:-:S04]  /*0c60*/  FADD R4, -R4, R5 ;  /* 0x0000000504047221 */ /* 0x002fc80000000100 */
[----:B------:R-:W-:-:S05]  /*0c70*/  FMUL R5, R4, 9.5367431640625e-07 ;  /* 0x3580000004057820 */ /* 0x000fca0000400000 */
[----:B0-----:R-:W-:Y:S01]  /*0c80*/  REDG.E.ADD.F32.FTZ.RN.STRONG.GPU desc[UR6][R2.64], R5 ;  /* 0x00000005020079a6 */ /* 0x001fe2000c12f306 */
[----:B------:R-:W-:Y:S05]  /*0c90*/  EXIT ;  /* 0x000000000000794d */ /* 0x000fea0003800000 */
.L_x_9:
[----:B------:R-:W-:-:S00]  /*0ca0*/  BRA `(.L_x_9) ;  /* 0xfffffffc00fc7947 */ /* 0x000fc0000383ffff */
[----:B------:R-:W-:-:S00]  /*0cb0*/  NOP ;  /* 0x0000000000007918 */ /* 0x000fc00000000000 */
        /* <DEDUP_REMOVED lines=12> */
.L_x_10:


//--------------------- .nv.shared._Z17coalescedAccessCEPfPiS_ --------------------------
	.section	.nv.shared._Z17coalescedAccessCEPfPiS_,"aw",@nobits
	.sectionflags	@""
	.align	4
.nv.shared._Z17coalescedAccessCEPfPiS_:
	.zero		3076


//--------------------- .nv.shared.reserved.0     --------------------------
	.section	.nv.shared.reserved.0,"aw",@nobits
	.weak		__nv_reservedSMEM_offset_0_alias
	.size		__nv_reservedSMEM_offset_0_alias, 0, 64
	.other		__nv_reservedSMEM_offset_0_alias,@"STO_CUDA_RESERVED_SHARED STV_DEFAULT"
__nv_reservedSMEM_offset_0_alias:
	.zero		0
	.zero		64


//--------------------- .nv.constant0._Z17coalescedAccessCEPfPiS_ --------------------------
	.section	.nv.constant0._Z17coalescedAccessCEPfPiS_,"a",@progbits
	.sectionflags	@""
	.align	4
.nv.constant0._Z17coalescedAccessCEPfPiS_:
	.zero		920


//--------------------- SYMBOLS --------------------------

	.type		.nv.reservedSmem.offset0,@object
	.size		.nv.reservedSmem.offset0,0x4
	.type		.nv.reservedSmem.cap,@object
	.size		.nv.reservedSmem.cap,0x4
